	.headerflags	@"EF_CUDA_TEXMODE_UNIFIED EF_CUDA_64BIT_ADDRESS EF_CUDA_ACCELERATORS EF_CUDA_SM90 EF_CUDA_VIRTUAL_SM(EF_CUDA_SM90)"
	.elftype	@"ET_EXEC"


//--------------------- .nv.info                  --------------------------
	.section	.nv.info,"",@"SHT_CUDA_INFO"
	.align	4


	//----- nvinfo : EIATTR_REGCOUNT
	.align		4
        /*0000*/ 	.byte	0x04, 0x2f
        /*0002*/ 	.short	(.L_3 - .L_2)
	.align		4
.L_2:
        /*0004*/ 	.word	index@(triton_poi_fused__native_batch_norm_legit_no_training_add_convolution_relu_30)
        /*0008*/ 	.word	0x00000020


	//----- nvinfo : EIATTR_MIN_STACK_SIZE
	.align		4
.L_3:
        /*000c*/ 	.byte	0x04, 0x12
        /*000e*/ 	.short	(.L_5 - .L_4)
	.align		4
.L_4:
        /*0010*/ 	.word	index@(triton_poi_fused__native_batch_norm_legit_no_training_add_convolution_relu_30)
        /*0014*/ 	.word	0x00000000


	//----- nvinfo : EIATTR_FRAME_SIZE
	.align		4
.L_5:
        /*0018*/ 	.byte	0x04, 0x11
        /*001a*/ 	.short	(.L_7 - .L_6)
	.align		4
.L_6:
        /*001c*/ 	.word	index@(triton_poi_fused__native_batch_norm_legit_no_training_add_convolution_relu_30)
        /*0020*/ 	.word	0x00000000


	//----- nvinfo : EIATTR_MIN_STACK_SIZE
	.align		4
.L_7:
        /*0024*/ 	.byte	0x04, 0x12
        /*0026*/ 	.short	(.L_9 - .L_8)
	.align		4
.L_8:
        /*0028*/ 	.word	index@(triton_poi_fused__native_batch_norm_legit_no_training_add_convolution_relu_30)
        /*002c*/ 	.word	0x00000000
.L_9:


//--------------------- .nv.info.triton_poi_fused__native_batch_norm_legit_no_training_add_convolution_relu_30 --------------------------
	.section	.nv.info.triton_poi_fused__native_batch_norm_legit_no_training_add_convolution_relu_30,"",@"SHT_CUDA_INFO"
	.sectionflags	@""
	.align	4


	//----- nvinfo : EIATTR_CUDA_API_VERSION
	.align		4
        /*0000*/ 	.byte	0x04, 0x37
        /*0002*/ 	.short	(.L_11 - .L_10)
.L_10:
        /*0004*/ 	.word	0x0000007c


	//----- nvinfo : EIATTR_KPARAM_INFO
	.align		4
.L_11:
        /*0008*/ 	.byte	0x04, 0x17
        /*000a*/ 	.short	(.L_13 - .L_12)
.L_12:
        /*000c*/ 	.word	0x00000000
        /*0010*/ 	.short	0x000a
        /*0012*/ 	.short	0x0050
        /*0014*/ 	.byte	0x00, 0xf0, 0x11, 0x00


	//----- nvinfo : EIATTR_KPARAM_INFO
	.align		4
.L_13:
        /*0018*/ 	.byte	0x04, 0x17
        /*001a*/ 	.short	(.L_15 - .L_14)
.L_14:
        /*001c*/ 	.word	0x00000000
        /*0020*/ 	.short	0x0009
        /*0022*/ 	.short	0x0048
        /*0024*/ 	.byte	0x00, 0xf4, 0x21, 0x00


	//----- nvinfo : EIATTR_KPARAM_INFO
	.align		4
.L_15:
        /*0028*/ 	.byte	0x04, 0x17
        /*002a*/ 	.short	(.L_17 - .L_16)
.L_16:
        /*002c*/ 	.word	0x00000000
        /*0030*/ 	.short	0x0008
        /*0032*/ 	.short	0x0040
        /*0034*/ 	.byte	0x00, 0xf4, 0x21, 0x00


	//----- nvinfo : EIATTR_KPARAM_INFO
	.align		4
.L_17:
        /*0038*/ 	.byte	0x04, 0x17
        /*003a*/ 	.short	(.L_19 - .L_18)
.L_18:
        /*003c*/ 	.word	0x00000000
        /*0040*/ 	.short	0x0007
        /*0042*/ 	.short	0x0038
        /*0044*/ 	.byte	0x00, 0xf4, 0x21, 0x00


	//----- nvinfo : EIATTR_KPARAM_INFO
	.align		4
.L_19:
        /*0048*/ 	.byte	0x04, 0x17
        /*004a*/ 	.short	(.L_21 - .L_20)
.L_20:
        /*004c*/ 	.word	0x00000000
        /*0050*/ 	.short	0x0006
        /*0052*/ 	.short	0x0030
        /*0054*/ 	.byte	0x00, 0xf4, 0x21, 0x00


	//----- nvinfo : EIATTR_KPARAM_INFO
	.align		4
.L_21:
        /*0058*/ 	.byte	0x04, 0x17
        /*005a*/ 	.short	(.L_23 - .L_22)
.L_22:
        /*005c*/ 	.word	0x00000000
        /*0060*/ 	.short	0x0005
        /*0062*/ 	.short	0x0028
        /*0064*/ 	.byte	0x00, 0xf4, 0x21, 0x00


	//----- nvinfo : EIATTR_KPARAM_INFO
	.align		4
.L_23:
        /*0068*/ 	.byte	0x04, 0x17
        /*006a*/ 	.short	(.L_25 - .L_24)
.L_24:
        /*006c*/ 	.word	0x00000000
        /*0070*/ 	.short	0x0004
        /*0072*/ 	.short	0x0020
        /*0074*/ 	.byte	0x00, 0xf4, 0x21, 0x00


	//----- nvinfo : EIATTR_KPARAM_INFO
	.align		4
.L_25:
        /*0078*/ 	.byte	0x04, 0x17
        /*007a*/ 	.short	(.L_27 - .L_26)
.L_26:
        /*007c*/ 	.word	0x00000000
        /*0080*/ 	.short	0x0003
        /*0082*/ 	.short	0x0018
        /*0084*/ 	.byte	0x00, 0xf4, 0x21, 0x00


	//----- nvinfo : EIATTR_KPARAM_INFO
	.align		4
.L_27:
        /*0088*/ 	.byte	0x04, 0x17
        /*008a*/ 	.short	(.L_29 - .L_28)
.L_28:
        /*008c*/ 	.word	0x00000000
        /*0090*/ 	.short	0x0002
        /*0092*/ 	.short	0x0010
        /*0094*/ 	.byte	0x00, 0xf4, 0x21, 0x00


	//----- nvinfo : EIATTR_KPARAM_INFO
	.align		4
.L_29:
        /*0098*/ 	.byte	0x04, 0x17
        /*009a*/ 	.short	(.L_31 - .L_30)
.L_30:
        /*009c*/ 	.word	0x00000000
        /*00a0*/ 	.short	0x0001
        /*00a2*/ 	.short	0x0008
        /*00a4*/ 	.byte	0x00, 0xf4, 0x21, 0x00


	//----- nvinfo : EIATTR_KPARAM_INFO
	.align		4
.L_31:
        /*00a8*/ 	.byte	0x04, 0x17
        /*00aa*/ 	.short	(.L_33 - .L_32)
.L_32:
        /*00ac*/ 	.word	0x00000000
        /*00b0*/ 	.short	0x0000
        /*00b2*/ 	.short	0x0000
        /*00b4*/ 	.byte	0x00, 0xf4, 0x21, 0x00


	//----- nvinfo : EIATTR_SPARSE_MMA_MASK
	.align		4
.L_33:
        /*00b8*/ 	.byte	0x03, 0x50
        /*00ba*/ 	.short	0x0000


	//----- nvinfo : EIATTR_MAXREG_COUNT
	.align		4
        /*00bc*/ 	.byte	0x03, 0x1b
        /*00be*/ 	.short	0x00ff


	//----- nvinfo : EIATTR_EXIT_INSTR_OFFSETS
	.align		4
        /*00c0*/ 	.byte	0x04, 0x1c
        /*00c2*/ 	.short	(.L_35 - .L_34)


	//   ....[0]....
.L_34:
        /*00c4*/ 	.word	0x00000650


	//   ....[1]....
        /*00c8*/ 	.word	0x00000670


	//----- nvinfo : EIATTR_REQNTID
	.align		4
.L_35:
        /*00cc*/ 	.byte	0x04, 0x10
        /*00ce*/ 	.short	(.L_37 - .L_36)
.L_36:
        /*00d0*/ 	.word	0x00000080
        /*00d4*/ 	.word	0x00000001
        /*00d8*/ 	.word	0x00000001


	//----- nvinfo : EIATTR_CBANK_PARAM_SIZE
	.align		4
.L_37:
        /*00dc*/ 	.byte	0x03, 0x19
        /*00de*/ 	.short	0x0054


	//----- nvinfo : EIATTR_PARAM_CBANK
	.align		4
        /*00e0*/ 	.byte	0x04, 0x0a
        /*00e2*/ 	.short	(.L_39 - .L_38)
	.align		4
.L_38:
        /*00e4*/ 	.word	index@(.nv.constant0.triton_poi_fused__native_batch_norm_legit_no_training_add_convolution_relu_30)
        /*00e8*/ 	.short	0x0210
        /*00ea*/ 	.short	0x0054


	//----- nvinfo : EIATTR_SW_WAR
	.align		4
.L_39:
        /*00ec*/ 	.byte	0x04, 0x36
        /*00ee*/ 	.short	(.L_41 - .L_40)
.L_40:
        /*00f0*/ 	.word	0x00000008
.L_41:


//--------------------- .nv.callgraph             --------------------------
	.section	.nv.callgraph,"",@"SHT_CUDA_CALLGRAPH"
	.align	4
	.sectionentsize	8
	.align		4
        /*0000*/ 	.word	0x00000000
	.align		4
        /*0004*/ 	.word	0xffffffff
	.align		4
        /*0008*/ 	.word	0x00000000
	.align		4
        /*000c*/ 	.word	0xfffffffe
	.align		4
        /*0010*/ 	.word	0x00000000
	.align		4
        /*0014*/ 	.word	0xfffffffd
	.align		4
        /*0018*/ 	.word	0x00000000
	.align		4
        /*001c*/ 	.word	0xfffffffc


//--------------------- .nv.constant4             --------------------------
	.section	.nv.constant4,"a",@progbits
	.align	8
	.align		8
.nv.constant4:
        /*0000*/ 	.dword	_$_str
	.align		8
        /*0008*/ 	.dword	_$_str_$_2


//--------------------- .text.triton_poi_fused__native_batch_norm_legit_no_training_add_convolution_relu_30 --------------------------
	.section	.text.triton_poi_fused__native_batch_norm_legit_no_training_add_convolution_relu_30,"ax",@progbits
	.align	128
        .global         triton_poi_fused__native_batch_norm_legit_no_training_add_convolution_relu_30
        .type           triton_poi_fused__native_batch_norm_legit_no_training_add_convolution_relu_30,@function
        .size           triton_poi_fused__native_batch_norm_legit_no_training_add_convolution_relu_30,(.L_x_1 - triton_poi_fused__native_batch_norm_legit_no_training_add_convolution_relu_30)
        .other          triton_poi_fused__native_batch_norm_legit_no_training_add_convolution_relu_30,@"STO_CUDA_ENTRY STV_DEFAULT"
triton_poi_fused__native_batch_norm_legit_no_training_add_convolution_relu_30:
.text.triton_poi_fused__native_batch_norm_legit_no_training_add_convolution_relu_30:
[----:B------:R-:W0:Y:S01]  /*0000*/  LDC R1, c[0x0][0x28] ;  /* 0x00000a00ff017b82 */ /* 0x000e220000000800 */
[----:B------:R-:W1:Y:S07]  /*0010*/  S2R R0, SR_TID.X ;  /* 0x0000000000007919 */ /* 0x000e6e0000002100 */
[----:B------:R-:W2:Y:S01]  /*0020*/  LDC.64 R8, c[0x0][0x240] ;  /* 0x00009000ff087b82 */ /* 0x000ea20000000a00 */
[----:B------:R-:W-:Y:S01]  /*0030*/  ULDC.64 UR4, c[0x0][0x208] ;  /* 0x0000820000047ab9 */ /* 0x000fe20000000a00 */
[----:B------:R-:W3:Y:S06]  /*0040*/  S2R R5, SR_CTAID.X ;  /* 0x0000000000057919 */ /* 0x000eec0000002500 */
[----:B------:R-:W4:Y:S08]  /*0050*/  LDC.64 R6, c[0x0][0x228] ;  /* 0x00008a00ff067b82 */ /* 0x000f300000000a00 */
[----:B------:R-:W5:Y:S08]  /*0060*/  LDC.64 R28, c[0x0][0x220] ;  /* 0x00008800ff1c7b82 */ /* 0x000f700000000a00 */
[----:B------:R-:W4:Y:S01]  /*0070*/  LDC.64 R26, c[0x0][0x230] ;  /* 0x00008c00ff1a7b82 */ /* 0x000f220000000a00 */
[----:B-1----:R-:W-:-:S07]  /*0080*/  SHF.L.U32 R0, R0, 0x1, RZ ;  /* 0x0000000100007819 */ /* 0x002fce00000006ff */
[----:B------:R-:W1:Y:S01]  /*0090*/  LDC.64 R20, c[0x0][0x218] ;  /* 0x00008600ff147b82 */ /* 0x000e620000000a00 */
[----:B---3--:R-:W-:Y:S02]  /*00a0*/  SHF.R.S32.HI R3, RZ, 0x17, R5 ;  /* 0x00000017ff037819 */ /* 0x008fe40000011405 */
[----:B------:R-:W-:Y:S02]  /*00b0*/  LOP3.LUT R0, R0, 0xfe, RZ, 0xc0, !PT ;  /* 0x000000fe00007812 */ /* 0x000fe400078ec0ff */
[----:B------:R-:W-:-:S03]  /*00c0*/  SGXT R3, R3, 0x1 ;  /* 0x000000010303781a */ /* 0x000fc60000000200 */
[----:B------:R-:W3:Y:S01]  /*00d0*/  LDC.64 R22, c[0x0][0x210] ;  /* 0x00008400ff167b82 */ /* 0x000ee20000000a00 */
[----:B------:R-:W-:Y:S02]  /*00e0*/  LEA R0, R5, R0, 0x8 ;  /* 0x0000000005007211 */ /* 0x000fe400078e40ff */
[----:B------:R-:W-:Y:S02]  /*00f0*/  CS2R R4, SRZ ;  /* 0x0000000000047805 */ /* 0x000fe4000001ff00 */
[----:B------:R-:W-:Y:S02]  /*0100*/  LEA.HI R3, R3, R0, RZ, 0x4 ;  /* 0x0000000003037211 */ /* 0x000fe400078f20ff */
[----:B------:R-:W-:Y:S01]  /*0110*/  ISETP.GE.AND P0, PT, R0, 0x100, PT ;  /* 0x000001000000780c */ /* 0x000fe20003f06270 */
[----:B------:R-:W3:Y:S01]  /*0120*/  LDC.64 R14, c[0x0][0x238] ;  /* 0x00008e00ff0e7b82 */ /* 0x000ee20000000a00 */
[----:B------:R-:W-:-:S04]  /*0130*/  SHF.R.S32.HI R3, RZ, 0x4, R3 ;  /* 0x00000004ff037819 */ /* 0x000fc80000011403 */
[----:B------:R-:W-:Y:S02]  /*0140*/  LEA.HI R2, R3, R3, RZ, 0x2 ;  /* 0x0000000303027211 */ /* 0x000fe400078f10ff */
[----:B------:R-:W-:Y:S01]  /*0150*/  CS2R R18, SRZ ;  /* 0x0000000000127805 */ /* 0x000fe2000001ff00 */
[----:B------:R-:W3:Y:S01]  /*0160*/  LDC.64 R16, c[0x0][0x248] ;  /* 0x00009200ff107b82 */ /* 0x000ee20000000a00 */
[----:B------:R-:W-:-:S04]  /*0170*/  LOP3.LUT R2, R2, 0xfffffffc, RZ, 0xc0, !PT ;  /* 0xfffffffc02027812 */ /* 0x000fc800078ec0ff */
[----:B------:R-:W-:Y:S02]  /*0180*/  IADD3 R25, R3, -R2, RZ ;  /* 0x8000000203197210 */ /* 0x000fe40007ffe0ff */
[----:B------:R-:W-:Y:S01]  /*0190*/  CS2R R2, SRZ ;  /* 0x0000000000027805 */ /* 0x000fe2000001ff00 */
[----:B------:R-:W3:Y:S02]  /*01a0*/  LDC.64 R10, c[0x0][0x250] ;  /* 0x00009400ff0a7b82 */ /* 0x000ee40000000a00 */
[----:B--2---:R-:W-:-:S05]  /*01b0*/  IMAD.WIDE R8, R25, 0x4, R8 ;  /* 0x0000000419087825 */ /* 0x004fca00078e0208 */
[----:B------:R-:W2:Y:S04]  /*01c0*/  @!P0 LDG.E.EL R3, desc[UR4][R8.64] ;  /* 0x0000000408038981 */ /* 0x000ea8000c2e1900 */
[----:B------:R1:W2:Y:S01]  /*01d0*/  @!P0 LDG.E.EL R4, desc[UR4][R8.64] ;  /* 0x0000000408048981 */ /* 0x0002a2000c2e1900 */
[----:B----4-:R-:W-:Y:S01]  /*01e0*/  IMAD.WIDE R6, R25, 0x4, R6 ;  /* 0x0000000419067825 */ /* 0x010fe200078e0206 */
[----:B------:R-:W-:-:S03]  /*01f0*/  CS2R R12, SRZ ;  /* 0x00000000000c7805 */ /* 0x000fc6000001ff00 */
[C---:B-----5:R-:W-:Y:S01]  /*0200*/  IMAD.WIDE R28, R0.reuse, 0x4, R28 ;  /* 0x00000004001c7825 */ /* 0x060fe200078e021c */
[----:B------:R-:W4:Y:S03]  /*0210*/  @!P0 LDG.E.EL R5, desc[UR4][R6.64] ;  /* 0x0000000406058981 */ /* 0x000f26000c2e1900 */
[----:B0-----:R-:W-:Y:S01]  /*0220*/  IMAD.WIDE R26, R0, 0x4, R26 ;  /* 0x00000004001a7825 */ /* 0x001fe200078e021a */
[----:B------:R0:W5:Y:S01]  /*0230*/  @!P0 LDG.E.EL R2, desc[UR4][R6.64] ;  /* 0x0000000406028981 */ /* 0x000162000c2e1900 */
[----:B-1----:R-:W-:-:S03]  /*0240*/  CS2R R8, SRZ ;  /* 0x0000000000087805 */ /* 0x002fc6000001ff00 */
[----:B------:R-:W5:Y:S01]  /*0250*/  @!P0 LDG.E.64 R18, desc[UR4][R28.64] ;  /* 0x000000041c128981 */ /* 0x000f62000c1e1b00 */
[----:B------:R-:W-:Y:S01]  /*0260*/  IMAD.WIDE R20, R25, 0x4, R20 ;  /* 0x0000000419147825 */ /* 0x000fe200078e0214 */
[----:B------:R-:W-:Y:S02]  /*0270*/  HFMA2.MMA R24, -RZ, RZ, 0, 0 ;  /* 0x00000000ff187435 */ /* 0x000fe400000001ff */
[----:B------:R1:W4:Y:S01]  /*0280*/  @!P0 LDG.E.64 R12, desc[UR4][R26.64] ;  /* 0x000000041a0c8981 */ /* 0x000322000c1e1b00 */
[----:B---3--:R-:W-:Y:S01]  /*0290*/  IMAD.WIDE R22, R0, 0x4, R22 ;  /* 0x0000000400167825 */ /* 0x008fe200078e0216 */
[----:B0-----:R-:W-:-:S04]  /*02a0*/  CS2R R6, SRZ ;  /* 0x0000000000067805 */ /* 0x001fc8000001ff00 */
[----:B------:R-:W3:Y:S01]  /*02b0*/  @!P0 LDG.E.64 R8, desc[UR4][R22.64] ;  /* 0x0000000416088981 */ /* 0x000ee2000c1e1b00 */
[----:B------:R-:W-:-:S03]  /*02c0*/  IMAD.WIDE R14, R25, 0x4, R14 ;  /* 0x00000004190e7825 */ /* 0x000fc600078e020e */
[----:B------:R-:W3:Y:S01]  /*02d0*/  @!P0 LDG.E.EL R7, desc[UR4][R20.64] ;  /* 0x0000000414078981 */ /* 0x000ee2000c2e1900 */
[----:B-1----:R-:W-:-:S03]  /*02e0*/  MOV R26, RZ ;  /* 0x000000ff001a7202 */ /* 0x002fc60000000f00 */
[----:B------:R0:W3:Y:S01]  /*02f0*/  @!P0 LDG.E.EL R6, desc[UR4][R20.64] ;  /* 0x0000000414068981 */ /* 0x0000e2000c2e1900 */
[----:B------:R-:W-:Y:S01]  /*0300*/  HFMA2.MMA R28, -RZ, RZ, 0, 0 ;  /* 0x00000000ff1c7435 */ /* 0x000fe200000001ff */
[C---:B------:R-:W-:Y:S02]  /*0310*/  IMAD.WIDE R16, R25.reuse, 0x4, R16 ;  /* 0x0000000419107825 */ /* 0x040fe400078e0210 */
[----:B------:R-:W3:Y:S02]  /*0320*/  @!P0 LDG.E.EL R24, desc[UR4][R14.64] ;  /* 0x000000040e188981 */ /* 0x000ee4000c2e1900 */
[----:B------:R-:W-:Y:S02]  /*0330*/  IMAD.WIDE R10, R25, 0x4, R10 ;  /* 0x00000004190a7825 */ /* 0x000fe400078e020a */
[----:B------:R1:W3:Y:S01]  /*0340*/  @!P0 LDG.E.EL R26, desc[UR4][R14.64] ;  /* 0x000000040e1a8981 */ /* 0x0002e2000c2e1900 */
[----:B------:R-:W-:Y:S02]  /*0350*/  MOV R25, RZ ;  /* 0x000000ff00197202 */ /* 0x000fe40000000f00 */
[----:B0-----:R-:W-:Y:S01]  /*0360*/  CS2R R20, SRZ ;  /* 0x0000000000147805 */ /* 0x001fe2000001ff00 */
[----:B------:R-:W3:Y:S04]  /*0370*/  @!P0 LDG.E.EL R28, desc[UR4][R16.64] ;  /* 0x00000004101c8981 */ /* 0x000ee8000c2e1900 */
[----:B------:R-:W3:Y:S04]  /*0380*/  @!P0 LDG.E.EL R25, desc[UR4][R16.64] ;  /* 0x0000000410198981 */ /* 0x000ee8000c2e1900 */
[----:B------:R-:W3:Y:S04]  /*0390*/  @!P0 LDG.E.EL R21, desc[UR4][R10.64] ;  /* 0x000000040a158981 */ /* 0x000ee8000c2e1900 */
[----:B------:R0:W3:Y:S01]  /*03a0*/  @!P0 LDG.E.EL R20, desc[UR4][R10.64] ;  /* 0x000000040a148981 */ /* 0x0000e2000c2e1900 */
[----:B--2---:R-:W-:Y:S01]  /*03b0*/  FADD R3, R3, 9.9999997473787516356e-06 ;  /* 0x3727c5ac03037421 */ /* 0x004fe20000000000 */
[----:B------:R-:W-:-:S03]  /*03c0*/  FADD R4, R4, 9.9999997473787516356e-06 ;  /* 0x3727c5ac04047421 */ /* 0x000fc60000000000 */
[----:B-1----:R-:W1:Y:S08]  /*03d0*/  MUFU.SQRT R14, R3 ;  /* 0x00000003000e7308 */ /* 0x002e700000002000 */
[----:B------:R-:W2:Y:S01]  /*03e0*/  MUFU.SQRT R15, R4 ;  /* 0x00000004000f7308 */ /* 0x000ea20000002000 */
[C---:B-1----:R-:W-:Y:S02]  /*03f0*/  FSETP.GT.AND P1, PT, R14.reuse, 8.50705917302346158658e+37, PT ;  /* 0x7e8000000e00780b */ /* 0x042fe40003f24000 */
[----:B------:R-:W-:-:S02]  /*0400*/  FSETP.GEU.AND P3, PT, R14, 1.175494350822287508e-38, PT ;  /* 0x008000000e00780b */ /* 0x000fc40003f6e000 */
[C---:B--2---:R-:W-:Y:S02]  /*0410*/  FSETP.GT.AND P2, PT, R15.reuse, 8.50705917302346158658e+37, PT ;  /* 0x7e8000000f00780b */ /* 0x044fe40003f44000 */
[----:B------:R-:W-:-:S07]  /*0420*/  FSETP.GEU.AND P4, PT, R15, 1.175494350822287508e-38, PT ;  /* 0x008000000f00780b */ /* 0x000fce0003f8e000 */
[----:B------:R-:W-:Y:S01]  /*0430*/  @P1 FMUL R14, R14, 0.25 ;  /* 0x3e8000000e0e1820 */ /* 0x000fe20000400000 */
[----:B------:R-:W-:-:S03]  /*0440*/  HFMA2.MMA R3, -RZ, RZ, 1.625, 0 ;  /* 0x3e800000ff037435 */ /* 0x000fc600000001ff */
[----:B------:R-:W-:Y:S01]  /*0450*/  @!P3 FMUL R14, R14, 16777216 ;  /* 0x4b8000000e0eb820 */ /* 0x000fe20000400000 */
[----:B------:R-:W-:-:S04]  /*0460*/  @P2 FMUL R15, R15, 0.25 ;  /* 0x3e8000000f0f2820 */ /* 0x000fc80000400000 */
[----:B------:R-:W-:Y:S01]  /*0470*/  @!P4 FMUL R15, R15, 16777216 ;  /* 0x4b8000000f0fc820 */ /* 0x000fe20000400000 */
[----:B0-----:R-:W0:Y:S01]  /*0480*/  MUFU.RCP R10, R14 ;  /* 0x0000000e000a7308 */ /* 0x001e220000001000 */
[----:B-----5:R-:W-:Y:S01]  /*0490*/  FADD R2, R2, R19 ;  /* 0x0000001302027221 */ /* 0x020fe20000000000 */
[----:B----4-:R-:W-:-:S06]  /*04a0*/  FADD R5, R5, R18 ;  /* 0x0000001205057221 */ /* 0x010fcc0000000000 */
[----:B------:R-:W1:Y:S01]  /*04b0*/  MUFU.RCP R11, R15 ;  /* 0x0000000f000b7308 */ /* 0x000e620000001000 */
[----:B------:R-:W-:Y:S01]  /*04c0*/  FADD R16, R2, R13 ;  /* 0x0000000d02107221 */ /* 0x000fe20000000000 */
[----:B------:R-:W-:Y:S01]  /*04d0*/  FADD R13, R5, R12 ;  /* 0x0000000c050d7221 */ /* 0x000fe20000000000 */
[----:B------:R-:W-:Y:S01]  /*04e0*/  FSEL R17, R3, 1, P1 ;  /* 0x3f80000003117808 */ /* 0x000fe20000800000 */
[----:B---3--:R-:W-:Y:S01]  /*04f0*/  FADD R4, R7, R8 ;  /* 0x0000000807047221 */ /* 0x008fe20000000000 */
[----:B------:R-:W-:Y:S01]  /*0500*/  FSEL R12, R3, 1, P2 ;  /* 0x3f800000030c7808 */ /* 0x000fe20001000000 */
[----:B------:R-:W-:Y:S01]  /*0510*/  FADD R5, R6, R9 ;  /* 0x0000000906057221 */ /* 0x000fe20000000000 */
[----:B------:R-:W2:Y:S01]  /*0520*/  LDC.64 R2, c[0x0][0x258] ;  /* 0x00009600ff027b82 */ /* 0x000ea20000000a00 */
[----:B------:R-:W-:Y:S01]  /*0530*/  @!P3 FMUL R17, R17, 16777216 ;  /* 0x4b8000001111b820 */ /* 0x000fe20000400000 */
[----:B------:R-:W-:Y:S01]  /*0540*/  FADD R4, R4, R13 ;  /* 0x0000000d04047221 */ /* 0x000fe20000000000 */
[----:B------:R-:W-:Y:S01]  /*0550*/  @!P4 FMUL R12, R12, 16777216 ;  /* 0x4b8000000c0cc820 */ /* 0x000fe20000400000 */
[----:B------:R-:W-:Y:S01]  /*0560*/  FADD R5, R5, R16 ;  /* 0x0000001005057221 */ /* 0x000fe20000000000 */
[----:B0-----:R-:W-:Y:S01]  /*0570*/  FMUL R17, R10, R17 ;  /* 0x000000110a117220 */ /* 0x001fe20000400000 */
[----:B------:R-:W-:Y:S01]  /*0580*/  FADD R24, R4, -R24 ;  /* 0x8000001804187221 */ /* 0x000fe20000000000 */
[----:B-1----:R-:W-:Y:S01]  /*0590*/  FMUL R11, R11, R12 ;  /* 0x0000000c0b0b7220 */ /* 0x002fe20000400000 */
[----:B------:R-:W-:-:S02]  /*05a0*/  FADD R26, R5, -R26 ;  /* 0x8000001a051a7221 */ /* 0x000fc40000000000 */
[----:B------:R-:W-:Y:S02]  /*05b0*/  FMUL R24, R24, R17 ;  /* 0x0000001118187220 */ /* 0x000fe40000400000 */
[----:B------:R-:W-:Y:S02]  /*05c0*/  FMUL R11, R26, R11 ;  /* 0x0000000b1a0b7220 */ /* 0x000fe40000400000 */
[----:B------:R-:W-:Y:S02]  /*05d0*/  FFMA R21, R24, R28, R21 ;  /* 0x0000001c18157223 */ /* 0x000fe40000000015 */
[----:B------:R-:W-:Y:S01]  /*05e0*/  FFMA R11, R11, R25, R20 ;  /* 0x000000190b0b7223 */ /* 0x000fe20000000014 */
[----:B------:R0:W-:Y:S02]  /*05f0*/  @!P0 STG.E.64 desc[UR4][R22.64], R4 ;  /* 0x0000000416008986 */ /* 0x0001e4000c101b04 */
[----:B------:R-:W-:Y:S02]  /*0600*/  FSETP.GEU.AND P1, PT, R21, RZ, PT ;  /* 0x000000ff1500720b */ /* 0x000fe40003f2e000 */
[----:B------:R-:W-:Y:S01]  /*0610*/  FSETP.GEU.AND P2, PT, R11, RZ, PT ;  /* 0x000000ff0b00720b */ /* 0x000fe20003f4e000 */
[----:B--2---:R-:W-:Y:S01]  /*0620*/  IMAD.WIDE R2, R0, 0x4, R2 ;  /* 0x0000000400027825 */ /* 0x004fe200078e0202 */
[----:B------:R-:W-:-:S02]  /*0630*/  FSEL R10, R21, RZ, P1 ;  /* 0x000000ff150a7208 */ /* 0x000fc40000800000 */
[----:B------:R-:W-:Y:S01]  /*0640*/  FSEL R11, R11, RZ, P2 ;  /* 0x000000ff0b0b7208 */ /* 0x000fe20001000000 */
[----:B0-----:R-:W-:Y:S08]  /*0650*/  @P0 EXIT ;  /* 0x000000000000094d */ /* 0x001ff00003800000 */
[----:B------:R-:W-:Y:S01]  /*0660*/  STG.E.64 desc[UR4][R2.64], R10 ;  /* 0x0000000a02007986 */ /* 0x000fe2000c101b04 */
[----:B------:R-:W-:Y:S05]  /*0670*/  EXIT ;  /* 0x000000000000794d */ /* 0x000fea0003800000 */
.L_x_0:
[----:B------:R-:W-:-:S00]  /*0680*/  BRA `(.L_x_0) ;  /* 0xfffffffc00fc7947 */ /* 0x000fc0000383ffff */
[----:B------:R-:W-:-:S00]  /*0690*/  NOP ;  /* 0x0000000000007918 */ /* 0x000fc00000000000 */
        /* <DEDUP_REMOVED lines=14> */
.L_x_1:


//--------------------- .nv.global.init           --------------------------
	.section	.nv.global.init,"aw",@progbits
.nv.global.init:
	.type		_$_str,@object
	.size		_$_str,(_$_str_$_2 - _$_str)
_$_str:
        /*0000*/ 	.byte	0x5f, 0x5f, 0x43, 0x55, 0x44, 0x41, 0x5f, 0x46, 0x54, 0x5a, 0x00
	.type		_$_str_$_2,@object
	.size		_$_str_$_2,(.L_1 - _$_str_$_2)
_$_str_$_2:
        /*000b*/ 	.byte	0x5f, 0x5f, 0x43, 0x55, 0x44, 0x41, 0x5f, 0x50, 0x52, 0x45, 0x43, 0x5f, 0x53, 0x51, 0x52, 0x54
        /*001b*/ 	.byte	0x00
.L_1:


//--------------------- .nv.constant0.triton_poi_fused__native_batch_norm_legit_no_training_add_convolution_relu_30 --------------------------
	.section	.nv.constant0.triton_poi_fused__native_batch_norm_legit_no_training_add_convolution_relu_30,"a",@progbits
	.sectionflags	@""
	.align	4
.nv.constant0.triton_poi_fused__native_batch_norm_legit_no_training_add_convolution_relu_30:
	.zero		612
